//
// Generated by NVIDIA NVVM Compiler
//
// Compiler Build ID: CL-36424714
// Cuda compilation tools, release 13.0, V13.0.88
// Based on NVVM 20.0.0
//

.version 9.0
.target sm_100
.address_size 64

	// .globl	_Z15explainSpinLockv
.extern .func  (.param .b32 func_retval0) vprintf
(
	.param .b64 vprintf_param_0,
	.param .b64 vprintf_param_1
)
;
.global .align 1 .b8 $str[191] = {83, 112, 105, 110, 45, 108, 111, 99, 107, 115, 32, 97, 114, 101, 32, 103, 101, 110, 101, 114, 97, 108, 108, 121, 32, 97, 32, 98, 97, 100, 32, 105, 100, 101, 97, 32, 111, 110, 32, 71, 80, 85, 115, 32, 98, 101, 99, 97, 117, 115, 101, 32, 109, 97, 115, 115, 105, 118, 101, 32, 116, 104, 114, 101, 97, 100, 32, 99, 111, 117, 110, 116, 115, 32, 99, 97, 117, 115, 101, 32, 101, 120, 116, 114, 101, 109, 101, 32, 99, 111, 110, 116, 101, 110, 116, 105, 111, 110, 59, 32, 116, 104, 114, 101, 97, 100, 115, 32, 116, 104, 97, 116, 32, 97, 114, 101, 32, 115, 112, 105, 110, 110, 105, 110, 103, 32, 119, 97, 115, 116, 101, 32, 101, 120, 101, 99, 117, 116, 105, 111, 110, 32, 114, 101, 115, 111, 117, 114, 99, 101, 115, 32, 97, 110, 100, 32, 112, 114, 101, 118, 101, 110, 116, 32, 111, 116, 104, 101, 114, 32, 119, 97, 114, 112, 115, 32, 102, 114, 111, 109, 32, 114, 117, 110, 110, 105, 110, 103, 46, 10};

.visible .entry _Z15explainSpinLockv()
{
	.reg .b32 	%r<3>;
	.reg .b64 	%rd<3>;

	mov.u64 	%rd1, $str;
	cvta.global.u64 	%rd2, %rd1;
	{ // callseq 0, 0
	.param .b64 param0;
	st.param.b64 	[param0], %rd2;
	.param .b64 param1;
	st.param.b64 	[param1], 0;
	.param .b32 retval0;
	call.uni (retval0), 
	vprintf, 
	(
	param0, 
	param1
	);
	ld.param.b32 	%r1, [retval0];
	} // callseq 0
	ret;

}


// ===== COMPILED SASS (sm_100) =====

	.target	sm_100

	.elftype	@"ET_EXEC"


//--------------------- .note.nv.tkinfo           --------------------------
	.section	.note.nv.tkinfo,"",@"SHT_NOTE"
	.sectionflags	@"SHF_NOTE_NV_TKINFO"
	.tkinfo
        /*0018*/ 	.word	0x00000002
        /*0030*/ 	.string	""
        /*0030*/ 	.string	"ptxas"
        /*0030*/ 	.string	"Cuda compilation tools, release 13.0, V13.0.88"
        /*0030*/ 	.string	"Build cuda_13.0.r13.0/compiler.36424714_0"
        /*0030*/ 	.string	"-arch sm_100 -m 64 "



//--------------------- .note.nv.cuinfo           --------------------------
	.section	.note.nv.cuinfo,"",@"SHT_NOTE"
	.sectionflags	@"SHF_NOTE_NV_CUINFO"
        /*0018*/ 	.short	0x0002
        /*001a*/ 	.short	0x0064
        /*001c*/ 	.short	0x0082
	.zero		2


//--------------------- .nv.info                  --------------------------
	.section	.nv.info,"",@"SHT_CUDA_INFO"
	.align	4


	//----- nvinfo : EIATTR_REGCOUNT
	.align		4
        /*0000*/ 	.byte	0x04, 0x2f
        /*0002*/ 	.short	(.L_2 - .L_1)
	.align		4
.L_1:
        /*0004*/ 	.word	index@(_Z15explainSpinLockv)
        /*0008*/ 	.word	0x00000018


	//----- nvinfo : EIATTR_FRAME_SIZE
	.align		4
.L_2:
        /*000c*/ 	.byte	0x04, 0x11
        /*000e*/ 	.short	(.L_4 - .L_3)
	.align		4
.L_3:
        /*0010*/ 	.word	index@(_Z15explainSpinLockv)
        /*0014*/ 	.word	0x00000000


	//----- nvinfo : EIATTR_MIN_STACK_SIZE
	.align		4
.L_4:
        /*0018*/ 	.byte	0x04, 0x12
        /*001a*/ 	.short	(.L_6 - .L_5)
	.align		4
.L_5:
        /*001c*/ 	.word	index@(_Z15explainSpinLockv)
        /*0020*/ 	.word	0x00000000
.L_6:


//--------------------- .nv.compat                --------------------------
	.section	.nv.compat,"",@"SHT_CUDA_COMPAT_INFO"
	.align	4
        /*0000*/ 	.byte	0x02, 0x09, 0x00, 0x00, 0x02, 0x02, 0x01, 0x00, 0x02, 0x05, 0x05, 0x00, 0x03, 0x07, 0x01, 0x01
        /*0010*/ 	.byte	0x02, 0x03, 0x00, 0x00, 0x02, 0x06, 0x01, 0x00, 0x04, 0x0b, 0x08, 0x00, 0x09, 0x00, 0x00, 0x00
        /*0020*/ 	.byte	0x00, 0x00, 0x00, 0x00


//--------------------- .nv.info._Z15explainSpinLockv --------------------------
	.section	.nv.info._Z15explainSpinLockv,"",@"SHT_CUDA_INFO"
	.sectionflags	@""
	.align	4


	//----- nvinfo : EIATTR_CUDA_API_VERSION
	.align		4
        /*0000*/ 	.byte	0x04, 0x37
        /*0002*/ 	.short	(.L_8 - .L_7)
.L_7:
        /*0004*/ 	.word	0x00000082


	//----- nvinfo : EIATTR_SPARSE_MMA_MASK
	.align		4
.L_8:
        /*0008*/ 	.byte	0x03, 0x50
        /*000a*/ 	.short	0x0000


	//----- nvinfo : EIATTR_MAXREG_COUNT
	.align		4
        /*000c*/ 	.byte	0x03, 0x1b
        /*000e*/ 	.short	0x00ff


	//----- nvinfo : EIATTR_EXTERNS
	.align		4
        /*0010*/ 	.byte	0x04, 0x0f
        /*0012*/ 	.short	(.L_10 - .L_9)


	//   ....[0]....
	.align		4
.L_9:
        /*0014*/ 	.word	index@(vprintf)


	//----- nvinfo : EIATTR_MERCURY_ISA_VERSION
	.align		4
.L_10:
        /*0018*/ 	.byte	0x03, 0x5f
        /*001a*/ 	.short	0x0101


	//----- nvinfo : EIATTR_VRC_CTA_INIT_COUNT
	.align		4
        /*001c*/ 	.byte	0x02, 0x4a
	.zero		1
	.zero		1


	//----- nvinfo : EIATTR_SYSCALL_OFFSETS
	.align		4
        /*0020*/ 	.byte	0x04, 0x46
        /*0022*/ 	.short	(.L_12 - .L_11)


	//   ....[0]....
.L_11:
        /*0024*/ 	.word	0x00000080


	//----- nvinfo : EIATTR_EXIT_INSTR_OFFSETS
	.align		4
.L_12:
        /*0028*/ 	.byte	0x04, 0x1c
        /*002a*/ 	.short	(.L_14 - .L_13)


	//   ....[0]....
.L_13:
        /*002c*/ 	.word	0x00000090


	//----- nvinfo : EIATTR_SW_WAR
	.align		4
.L_14:
        /*0030*/ 	.byte	0x04, 0x36
        /*0032*/ 	.short	(.L_16 - .L_15)
.L_15:
        /*0034*/ 	.word	0x00000008
.L_16:


//--------------------- .nv.callgraph             --------------------------
	.section	.nv.callgraph,"",@"SHT_CUDA_CALLGRAPH"
	.align	4
	.sectionentsize	8
	.align		4
        /*0000*/ 	.word	0x00000000
	.align		4
        /*0004*/ 	.word	0xffffffff
	.align		4
        /*0008*/ 	.word	index@(_Z15explainSpinLockv)
	.align		4
        /*000c*/ 	.word	index@(vprintf)
	.align		4
        /*0010*/ 	.word	0x00000000
	.align		4
        /*0014*/ 	.word	0xfffffffe
	.align		4
        /*0018*/ 	.word	0x00000000
	.align		4
        /*001c*/ 	.word	0xfffffffd
	.align		4
        /*0020*/ 	.word	0x00000000
	.align		4
        /*0024*/ 	.word	0xfffffffc


//--------------------- .nv.constant4             --------------------------
	.section	.nv.constant4,"a",@progbits
	.align	8
	.align		8
.nv.constant4:
        /*0000*/ 	.dword	vprintf
	.align		8
        /*0008*/ 	.dword	$str


//--------------------- .text._Z15explainSpinLockv --------------------------
	.section	.text._Z15explainSpinLockv,"ax",@progbits
	.align	128
        .global         _Z15explainSpinLockv
        .type           _Z15explainSpinLockv,@function
        .size           _Z15explainSpinLockv,(.L_x_2 - _Z15explainSpinLockv)
        .other          _Z15explainSpinLockv,@"STO_CUDA_ENTRY STV_DEFAULT"
_Z15explainSpinLockv:
.text._Z15explainSpinLockv:
[----:B------:R-:W0:Y:S01]  /*0000*/  LDC R1, c[0x0][0x37c] ;  /* 0x0000df00ff017b82 */ /* 0x000e220000000800 */
[----:B------:R-:W-:Y:S01]  /*0010*/  MOV R0, 0x0 ;  /* 0x0000000000007802 */ /* 0x000fe20000000f00 */
[----:B------:R-:W1:Y:S01]  /*0020*/  LDCU.64 UR4, c[0x4][0x8] ;  /* 0x01000100ff0477ac */ /* 0x000e620008000a00 */
[----:B------:R-:W-:-:S05]  /*0030*/  CS2R R6, SRZ ;  /* 0x0000000000067805 */ /* 0x000fca000001ff00 */
[----:B------:R2:W3:Y:S01]  /*0040*/  LDC.64 R2, c[0x4][R0] ;  /* 0x0100000000027b82 */ /* 0x0004e20000000a00 */
[----:B-1----:R-:W-:Y:S02]  /*0050*/  IMAD.U32 R4, RZ, RZ, UR4 ;  /* 0x00000004ff047e24 */ /* 0x002fe4000f8e00ff */
[----:B--2---:R-:W-:-:S07]  /*0060*/  IMAD.U32 R5, RZ, RZ, UR5 ;  /* 0x00000005ff057e24 */ /* 0x004fce000f8e00ff */
[----:B------:R-:W-:-:S07]  /*0070*/  LEPC R20, `(.L_x_0) ;  /* 0x000000001014794e */ /* 0x000fce0000000000 */
[----:B0--3--:R-:W-:Y:S05]  /*0080*/  CALL.ABS.NOINC R2 ;  /* 0x0000000002007343 */ /* 0x009fea0003c00000 */
.L_x_0:
[----:B------:R-:W-:Y:S05]  /*0090*/  EXIT ;  /* 0x000000000000794d */ /* 0x000fea0003800000 */
.L_x_1:
[----:B------:R-:W-:-:S00]  /*00a0*/  BRA `(.L_x_1) ;  /* 0xfffffffc00fc7947 */ /* 0x000fc0000383ffff */
[----:B------:R-:W-:-:S00]  /*00b0*/  NOP ;  /* 0x0000000000007918 */ /* 0x000fc00000000000 */
        /* <DEDUP_REMOVED lines=12> */
.L_x_2:


//--------------------- .nv.global.init           --------------------------
	.section	.nv.global.init,"aw",@progbits
.nv.global.init:
	.type		$str,@object
	.size		$str,(.L_0 - $str)
$str:
        /*0000*/ 	.byte	0x53, 0x70, 0x69, 0x6e, 0x2d, 0x6c, 0x6f, 0x63, 0x6b, 0x73, 0x20, 0x61, 0x72, 0x65, 0x20, 0x67
        /* <DEDUP_REMOVED lines=10> */
        /*00b0*/ 	.byte	0x66, 0x72, 0x6f, 0x6d, 0x20, 0x72, 0x75, 0x6e, 0x6e, 0x69, 0x6e, 0x67, 0x2e, 0x0a, 0x00
.L_0:


//--------------------- .nv.shared.reserved.0     --------------------------
	.section	.nv.shared.reserved.0,"aw",@nobits
	.weak		__nv_reservedSMEM_offset_0_alias
	.size		__nv_reservedSMEM_offset_0_alias, 0, 64
	.other		__nv_reservedSMEM_offset_0_alias,@"STO_CUDA_RESERVED_SHARED STV_DEFAULT"
__nv_reservedSMEM_offset_0_alias:
	.zero		0
	.zero		64


//--------------------- .nv.constant0._Z15explainSpinLockv --------------------------
	.section	.nv.constant0._Z15explainSpinLockv,"a",@progbits
	.sectionflags	@""
	.align	4
.nv.constant0._Z15explainSpinLockv:
	.zero		896


//--------------------- SYMBOLS --------------------------

	.type		.nv.reservedSmem.offset0,@object
	.size		.nv.reservedSmem.offset0,0x4
	.type		vprintf,@function
